//
// Generated by NVIDIA NVVM Compiler
//
// Compiler Build ID: CL-36424714
// Cuda compilation tools, release 13.0, V13.0.88
// Based on NVVM 20.0.0
//

.version 9.0
.target sm_100
.address_size 64

	// .globl	_Z15matmul_kernel_4PfS_S_iii

.visible .entry _Z15matmul_kernel_4PfS_S_iii(
	.param .u64 .ptr .align 1 _Z15matmul_kernel_4PfS_S_iii_param_0,
	.param .u64 .ptr .align 1 _Z15matmul_kernel_4PfS_S_iii_param_1,
	.param .u64 .ptr .align 1 _Z15matmul_kernel_4PfS_S_iii_param_2,
	.param .u32 _Z15matmul_kernel_4PfS_S_iii_param_3,
	.param .u32 _Z15matmul_kernel_4PfS_S_iii_param_4,
	.param .u32 _Z15matmul_kernel_4PfS_S_iii_param_5
)
{
	.reg .pred 	%p<13>;
	.reg .b32 	%r<41>;
	.reg .b32 	%f<68>;
	.reg .b64 	%rd<53>;

	ld.param.u64 	%rd7, [_Z15matmul_kernel_4PfS_S_iii_param_0];
	ld.param.u64 	%rd8, [_Z15matmul_kernel_4PfS_S_iii_param_1];
	ld.param.u64 	%rd6, [_Z15matmul_kernel_4PfS_S_iii_param_2];
	ld.param.u32 	%r20, [_Z15matmul_kernel_4PfS_S_iii_param_3];
	ld.param.u32 	%r18, [_Z15matmul_kernel_4PfS_S_iii_param_4];
	ld.param.u32 	%r19, [_Z15matmul_kernel_4PfS_S_iii_param_5];
	cvta.to.global.u64 	%rd1, %rd8;
	cvta.to.global.u64 	%rd2, %rd7;
	mov.u32 	%r21, %ctaid.y;
	mov.u32 	%r22, %ntid.y;
	mov.u32 	%r23, %tid.y;
	mad.lo.s32 	%r1, %r21, %r22, %r23;
	mov.u32 	%r24, %ctaid.x;
	mov.u32 	%r25, %ntid.x;
	mov.u32 	%r26, %tid.x;
	mad.lo.s32 	%r2, %r24, %r25, %r26;
	setp.ge.s32 	%p1, %r1, %r20;
	setp.ge.s32 	%p2, %r2, %r18;
	or.pred  	%p3, %p1, %p2;
	@%p3 bra 	$L__BB0_14;
	setp.lt.s32 	%p4, %r19, 1;
	mov.f32 	%f67, 0f00000000;
	@%p4 bra 	$L__BB0_13;
	mul.lo.s32 	%r3, %r19, %r1;
	and.b32  	%r4, %r19, 7;
	setp.lt.u32 	%p5, %r19, 8;
	mov.f32 	%f67, 0f00000000;
	mov.b32 	%r39, 0;
	@%p5 bra 	$L__BB0_5;
	and.b32  	%r39, %r19, 2147483640;
	neg.s32 	%r37, %r39;
	shl.b32 	%r7, %r18, 3;
	mul.wide.u32 	%rd9, %r3, 4;
	add.s64 	%rd10, %rd9, %rd2;
	add.s64 	%rd52, %rd10, 16;
	mov.f32 	%f67, 0f00000000;
	mul.wide.s32 	%rd13, %r18, 4;
	mov.u32 	%r36, %r2;
$L__BB0_4:
	.pragma "nounroll";
	ld.global.f32 	%f17, [%rd52+-16];
	mul.wide.s32 	%rd11, %r36, 4;
	add.s64 	%rd12, %rd1, %rd11;
	ld.global.f32 	%f18, [%rd12];
	fma.rn.f32 	%f19, %f17, %f18, %f67;
	ld.global.f32 	%f20, [%rd52+-12];
	add.s64 	%rd14, %rd12, %rd13;
	ld.global.f32 	%f21, [%rd14];
	fma.rn.f32 	%f22, %f20, %f21, %f19;
	ld.global.f32 	%f23, [%rd52+-8];
	add.s64 	%rd15, %rd14, %rd13;
	ld.global.f32 	%f24, [%rd15];
	fma.rn.f32 	%f25, %f23, %f24, %f22;
	ld.global.f32 	%f26, [%rd52+-4];
	add.s64 	%rd16, %rd15, %rd13;
	ld.global.f32 	%f27, [%rd16];
	fma.rn.f32 	%f28, %f26, %f27, %f25;
	ld.global.f32 	%f29, [%rd52];
	add.s64 	%rd17, %rd16, %rd13;
	ld.global.f32 	%f30, [%rd17];
	fma.rn.f32 	%f31, %f29, %f30, %f28;
	ld.global.f32 	%f32, [%rd52+4];
	add.s64 	%rd18, %rd17, %rd13;
	ld.global.f32 	%f33, [%rd18];
	fma.rn.f32 	%f34, %f32, %f33, %f31;
	ld.global.f32 	%f35, [%rd52+8];
	add.s64 	%rd19, %rd18, %rd13;
	ld.global.f32 	%f36, [%rd19];
	fma.rn.f32 	%f37, %f35, %f36, %f34;
	ld.global.f32 	%f38, [%rd52+12];
	add.s64 	%rd20, %rd19, %rd13;
	ld.global.f32 	%f39, [%rd20];
	fma.rn.f32 	%f67, %f38, %f39, %f37;
	add.s32 	%r37, %r37, 8;
	add.s32 	%r36, %r36, %r7;
	add.s64 	%rd52, %rd52, 32;
	setp.ne.s32 	%p6, %r37, 0;
	@%p6 bra 	$L__BB0_4;
$L__BB0_5:
	setp.eq.s32 	%p7, %r4, 0;
	@%p7 bra 	$L__BB0_13;
	and.b32  	%r13, %r19, 3;
	setp.lt.u32 	%p8, %r4, 4;
	@%p8 bra 	$L__BB0_8;
	add.s32 	%r28, %r39, %r3;
	mul.wide.u32 	%rd21, %r28, 4;
	add.s64 	%rd22, %rd2, %rd21;
	ld.global.f32 	%f41, [%rd22];
	mad.lo.s32 	%r29, %r39, %r18, %r2;
	mul.wide.s32 	%rd23, %r29, 4;
	add.s64 	%rd24, %rd1, %rd23;
	ld.global.f32 	%f42, [%rd24];
	fma.rn.f32 	%f43, %f41, %f42, %f67;
	cvt.u64.u32 	%rd25, %r3;
	cvt.u64.u32 	%rd26, %r39;
	add.s64 	%rd27, %rd26, %rd25;
	shl.b64 	%rd28, %rd27, 2;
	add.s64 	%rd29, %rd2, %rd28;
	ld.global.f32 	%f44, [%rd29+4];
	mul.wide.s32 	%rd30, %r18, 4;
	add.s64 	%rd31, %rd24, %rd30;
	ld.global.f32 	%f45, [%rd31];
	fma.rn.f32 	%f46, %f44, %f45, %f43;
	ld.global.f32 	%f47, [%rd29+8];
	add.s64 	%rd32, %rd31, %rd30;
	ld.global.f32 	%f48, [%rd32];
	fma.rn.f32 	%f49, %f47, %f48, %f46;
	ld.global.f32 	%f50, [%rd29+12];
	add.s64 	%rd33, %rd32, %rd30;
	ld.global.f32 	%f51, [%rd33];
	fma.rn.f32 	%f67, %f50, %f51, %f49;
	add.s32 	%r39, %r39, 4;
$L__BB0_8:
	setp.eq.s32 	%p9, %r13, 0;
	@%p9 bra 	$L__BB0_13;
	setp.eq.s32 	%p10, %r13, 1;
	@%p10 bra 	$L__BB0_11;
	add.s32 	%r30, %r39, %r3;
	mul.wide.u32 	%rd34, %r30, 4;
	add.s64 	%rd35, %rd2, %rd34;
	ld.global.f32 	%f53, [%rd35];
	mad.lo.s32 	%r31, %r39, %r18, %r2;
	mul.wide.s32 	%rd36, %r31, 4;
	add.s64 	%rd37, %rd1, %rd36;
	ld.global.f32 	%f54, [%rd37];
	fma.rn.f32 	%f55, %f53, %f54, %f67;
	cvt.u64.u32 	%rd38, %r3;
	cvt.u64.u32 	%rd39, %r39;
	add.s64 	%rd40, %rd39, %rd38;
	shl.b64 	%rd41, %rd40, 2;
	add.s64 	%rd42, %rd2, %rd41;
	ld.global.f32 	%f56, [%rd42+4];
	mul.wide.s32 	%rd43, %r18, 4;
	add.s64 	%rd44, %rd37, %rd43;
	ld.global.f32 	%f57, [%rd44];
	fma.rn.f32 	%f67, %f56, %f57, %f55;
	add.s32 	%r39, %r39, 2;
$L__BB0_11:
	and.b32  	%r32, %r19, 1;
	setp.eq.b32 	%p11, %r32, 1;
	not.pred 	%p12, %p11;
	@%p12 bra 	$L__BB0_13;
	add.s32 	%r33, %r39, %r3;
	mul.wide.u32 	%rd45, %r33, 4;
	add.s64 	%rd46, %rd2, %rd45;
	ld.global.f32 	%f58, [%rd46];
	mad.lo.s32 	%r34, %r39, %r18, %r2;
	mul.wide.s32 	%rd47, %r34, 4;
	add.s64 	%rd48, %rd1, %rd47;
	ld.global.f32 	%f59, [%rd48];
	fma.rn.f32 	%f67, %f58, %f59, %f67;
$L__BB0_13:
	mad.lo.s32 	%r35, %r18, %r1, %r2;
	cvta.to.global.u64 	%rd49, %rd6;
	mul.wide.s32 	%rd50, %r35, 4;
	add.s64 	%rd51, %rd49, %rd50;
	st.global.f32 	[%rd51], %f67;
$L__BB0_14:
	ret;

}


// ===== COMPILED SASS (sm_100) =====

	.target	sm_100

	.elftype	@"ET_EXEC"


//--------------------- .note.nv.tkinfo           --------------------------
	.section	.note.nv.tkinfo,"",@"SHT_NOTE"
	.sectionflags	@"SHF_NOTE_NV_TKINFO"
	.tkinfo
        /*0018*/ 	.word	0x00000002
        /*0030*/ 	.string	""
        /*0030*/ 	.string	"ptxas"
        /*0030*/ 	.string	"Cuda compilation tools, release 13.0, V13.0.88"
        /*0030*/ 	.string	"Build cuda_13.0.r13.0/compiler.36424714_0"
        /*0030*/ 	.string	"-arch sm_100 -m 64 "



//--------------------- .note.nv.cuinfo           --------------------------
	.section	.note.nv.cuinfo,"",@"SHT_NOTE"
	.sectionflags	@"SHF_NOTE_NV_CUINFO"
        /*0018*/ 	.short	0x0002
        /*001a*/ 	.short	0x0064
        /*001c*/ 	.short	0x0082
	.zero		2


//--------------------- .nv.info                  --------------------------
	.section	.nv.info,"",@"SHT_CUDA_INFO"
	.align	4


	//----- nvinfo : EIATTR_REGCOUNT
	.align		4
        /*0000*/ 	.byte	0x04, 0x2f
        /*0002*/ 	.short	(.L_1 - .L_0)
	.align		4
.L_0:
        /*0004*/ 	.word	index@(_Z15matmul_kernel_4PfS_S_iii)
        /*0008*/ 	.word	0x00000020


	//----- nvinfo : EIATTR_FRAME_SIZE
	.align		4
.L_1:
        /*000c*/ 	.byte	0x04, 0x11
        /*000e*/ 	.short	(.L_3 - .L_2)
	.align		4
.L_2:
        /*0010*/ 	.word	index@(_Z15matmul_kernel_4PfS_S_iii)
        /*0014*/ 	.word	0x00000000


	//----- nvinfo : EIATTR_MIN_STACK_SIZE
	.align		4
.L_3:
        /*0018*/ 	.byte	0x04, 0x12
        /*001a*/ 	.short	(.L_5 - .L_4)
	.align		4
.L_4:
        /*001c*/ 	.word	index@(_Z15matmul_kernel_4PfS_S_iii)
        /*0020*/ 	.word	0x00000000
.L_5:


//--------------------- .nv.compat                --------------------------
	.section	.nv.compat,"",@"SHT_CUDA_COMPAT_INFO"
	.align	4
        /*0000*/ 	.byte	0x02, 0x09, 0x00, 0x00, 0x02, 0x02, 0x01, 0x00, 0x02, 0x05, 0x05, 0x00, 0x03, 0x07, 0x01, 0x01
        /*0010*/ 	.byte	0x02, 0x03, 0x00, 0x00, 0x02, 0x06, 0x01, 0x00, 0x04, 0x0b, 0x08, 0x00, 0x09, 0x00, 0x00, 0x00
        /*0020*/ 	.byte	0x00, 0x00, 0x00, 0x00


//--------------------- .nv.info._Z15matmul_kernel_4PfS_S_iii --------------------------
	.section	.nv.info._Z15matmul_kernel_4PfS_S_iii,"",@"SHT_CUDA_INFO"
	.sectionflags	@""
	.align	4


	//----- nvinfo : EIATTR_CUDA_API_VERSION
	.align		4
        /*0000*/ 	.byte	0x04, 0x37
        /*0002*/ 	.short	(.L_7 - .L_6)
.L_6:
        /*0004*/ 	.word	0x00000082


	//----- nvinfo : EIATTR_KPARAM_INFO
	.align		4
.L_7:
        /*0008*/ 	.byte	0x04, 0x17
        /*000a*/ 	.short	(.L_9 - .L_8)
.L_8:
        /*000c*/ 	.word	0x00000000
        /*0010*/ 	.short	0x0005
        /*0012*/ 	.short	0x0020
        /*0014*/ 	.byte	0x00, 0xf0, 0x11, 0x00


	//----- nvinfo : EIATTR_KPARAM_INFO
	.align		4
.L_9:
        /*0018*/ 	.byte	0x04, 0x17
        /*001a*/ 	.short	(.L_11 - .L_10)
.L_10:
        /*001c*/ 	.word	0x00000000
        /*0020*/ 	.short	0x0004
        /*0022*/ 	.short	0x001c
        /*0024*/ 	.byte	0x00, 0xf0, 0x11, 0x00


	//----- nvinfo : EIATTR_KPARAM_INFO
	.align		4
.L_11:
        /*0028*/ 	.byte	0x04, 0x17
        /*002a*/ 	.short	(.L_13 - .L_12)
.L_12:
        /*002c*/ 	.word	0x00000000
        /*0030*/ 	.short	0x0003
        /*0032*/ 	.short	0x0018
        /*0034*/ 	.byte	0x00, 0xf0, 0x11, 0x00


	//----- nvinfo : EIATTR_KPARAM_INFO
	.align		4
.L_13:
        /*0038*/ 	.byte	0x04, 0x17
        /*003a*/ 	.short	(.L_15 - .L_14)
.L_14:
        /*003c*/ 	.word	0x00000000
        /*0040*/ 	.short	0x0002
        /*0042*/ 	.short	0x0010
        /*0044*/ 	.byte	0x00, 0xf5, 0x21, 0x00


	//----- nvinfo : EIATTR_KPARAM_INFO
	.align		4
.L_15:
        /*0048*/ 	.byte	0x04, 0x17
        /*004a*/ 	.short	(.L_17 - .L_16)
.L_16:
        /*004c*/ 	.word	0x00000000
        /*0050*/ 	.short	0x0001
        /*0052*/ 	.short	0x0008
        /*0054*/ 	.byte	0x00, 0xf5, 0x21, 0x00


	//----- nvinfo : EIATTR_KPARAM_INFO
	.align		4
.L_17:
        /*0058*/ 	.byte	0x04, 0x17
        /*005a*/ 	.short	(.L_19 - .L_18)
.L_18:
        /*005c*/ 	.word	0x00000000
        /*0060*/ 	.short	0x0000
        /*0062*/ 	.short	0x0000
        /*0064*/ 	.byte	0x00, 0xf5, 0x21, 0x00


	//----- nvinfo : EIATTR_SPARSE_MMA_MASK
	.align		4
.L_19:
        /*0068*/ 	.byte	0x03, 0x50
        /*006a*/ 	.short	0x0000


	//----- nvinfo : EIATTR_MAXREG_COUNT
	.align		4
        /*006c*/ 	.byte	0x03, 0x1b
        /*006e*/ 	.short	0x00ff


	//----- nvinfo : EIATTR_MERCURY_ISA_VERSION
	.align		4
        /*0070*/ 	.byte	0x03, 0x5f
        /*0072*/ 	.short	0x0101


	//----- nvinfo : EIATTR_VRC_CTA_INIT_COUNT
	.align		4
        /*0074*/ 	.byte	0x02, 0x4a
	.zero		1
	.zero		1


	//----- nvinfo : EIATTR_EXIT_INSTR_OFFSETS
	.align		4
        /*0078*/ 	.byte	0x04, 0x1c
        /*007a*/ 	.short	(.L_21 - .L_20)


	//   ....[0]....
.L_20:
        /*007c*/ 	.word	0x000000c0


	//   ....[1]....
        /*0080*/ 	.word	0x000008e0


	//----- nvinfo : EIATTR_CBANK_PARAM_SIZE
	.align		4
.L_21:
        /*0084*/ 	.byte	0x03, 0x19
        /*0086*/ 	.short	0x0024


	//----- nvinfo : EIATTR_PARAM_CBANK
	.align		4
        /*0088*/ 	.byte	0x04, 0x0a
        /*008a*/ 	.short	(.L_23 - .L_22)
	.align		4
.L_22:
        /*008c*/ 	.word	index@(.nv.constant0._Z15matmul_kernel_4PfS_S_iii)
        /*0090*/ 	.short	0x0380
        /*0092*/ 	.short	0x0024


	//----- nvinfo : EIATTR_SW_WAR
	.align		4
.L_23:
        /*0094*/ 	.byte	0x04, 0x36
        /*0096*/ 	.short	(.L_25 - .L_24)
.L_24:
        /*0098*/ 	.word	0x00000008
.L_25:


//--------------------- .nv.callgraph             --------------------------
	.section	.nv.callgraph,"",@"SHT_CUDA_CALLGRAPH"
	.align	4
	.sectionentsize	8
	.align		4
        /*0000*/ 	.word	0x00000000
	.align		4
        /*0004*/ 	.word	0xffffffff
	.align		4
        /*0008*/ 	.word	0x00000000
	.align		4
        /*000c*/ 	.word	0xfffffffe
	.align		4
        /*0010*/ 	.word	0x00000000
	.align		4
        /*0014*/ 	.word	0xfffffffd
	.align		4
        /*0018*/ 	.word	0x00000000
	.align		4
        /*001c*/ 	.word	0xfffffffc


//--------------------- .text._Z15matmul_kernel_4PfS_S_iii --------------------------
	.section	.text._Z15matmul_kernel_4PfS_S_iii,"ax",@progbits
	.align	128
        .global         _Z15matmul_kernel_4PfS_S_iii
        .type           _Z15matmul_kernel_4PfS_S_iii,@function
        .size           _Z15matmul_kernel_4PfS_S_iii,(.L_x_5 - _Z15matmul_kernel_4PfS_S_iii)
        .other          _Z15matmul_kernel_4PfS_S_iii,@"STO_CUDA_ENTRY STV_DEFAULT"
_Z15matmul_kernel_4PfS_S_iii:
.text._Z15matmul_kernel_4PfS_S_iii:
[----:B------:R-:W-:Y:S01]  /*0000*/  LDC R1, c[0x0][0x37c] ;  /* 0x0000df00ff017b82 */ /* 0x000fe20000000800 */
[----:B------:R-:W0:Y:S07]  /*0010*/  S2R R5, SR_TID.X ;  /* 0x0000000000057919 */ /* 0x000e2e0000002100 */
[----:B------:R-:W1:Y:S01]  /*0020*/  LDC R19, c[0x0][0x364] ;  /* 0x0000d900ff137b82 */ /* 0x000e620000000800 */
[----:B------:R-:W1:Y:S07]  /*0030*/  S2R R4, SR_TID.Y ;  /* 0x0000000000047919 */ /* 0x000e6e0000002200 */
[----:B------:R-:W0:Y:S08]  /*0040*/  S2UR UR5, SR_CTAID.X ;  /* 0x00000000000579c3 */ /* 0x000e300000002500 */
[----:B------:R-:W0:Y:S08]  /*0050*/  LDC R0, c[0x0][0x360] ;  /* 0x0000d800ff007b82 */ /* 0x000e300000000800 */
[----:B------:R-:W1:Y:S08]  /*0060*/  S2UR UR4, SR_CTAID.Y ;  /* 0x00000000000479c3 */ /* 0x000e700000002600 */
[----:B------:R-:W2:Y:S01]  /*0070*/  LDC.64 R2, c[0x0][0x398] ;  /* 0x0000e600ff027b82 */ /* 0x000ea20000000a00 */
[----:B0-----:R-:W-:-:S02]  /*0080*/  IMAD R0, R0, UR5, R5 ;  /* 0x0000000500007c24 */ /* 0x001fc4000f8e0205 */
[----:B-1----:R-:W-:-:S03]  /*0090*/  IMAD R19, R19, UR4, R4 ;  /* 0x0000000413137c24 */ /* 0x002fc6000f8e0204 */
[----:B--2---:R-:W-:-:S04]  /*00a0*/  ISETP.GE.AND P0, PT, R0, R3, PT ;  /* 0x000000030000720c */ /* 0x004fc80003f06270 */
[----:B------:R-:W-:-:S13]  /*00b0*/  ISETP.GE.OR P0, PT, R19, R2, P0 ;  /* 0x000000021300720c */ /* 0x000fda0000706670 */
[----:B------:R-:W-:Y:S05]  /*00c0*/  @P0 EXIT ;  /* 0x000000000000094d */ /* 0x000fea0003800000 */
[----:B------:R-:W0:Y:S01]  /*00d0*/  LDC R2, c[0x0][0x3a0] ;  /* 0x0000e800ff027b82 */ /* 0x000e220000000800 */
[----:B------:R-:W1:Y:S01]  /*00e0*/  LDCU.64 UR4, c[0x0][0x358] ;  /* 0x00006b00ff0477ac */ /* 0x000e620008000a00 */
[----:B------:R-:W-:Y:S01]  /*00f0*/  HFMA2 R24, -RZ, RZ, 0, 0 ;  /* 0x00000000ff187431 */ /* 0x000fe200000001ff */
[----:B0-----:R-:W-:-:S13]  /*0100*/  ISETP.GE.AND P0, PT, R2, 0x1, PT ;  /* 0x000000010200780c */ /* 0x001fda0003f06270 */
[----:B-1----:R-:W-:Y:S05]  /*0110*/  @!P0 BRA `(.L_x_0) ;  /* 0x0000000400e08947 */ /* 0x002fea0003800000 */
[C---:B------:R-:W-:Y:S01]  /*0120*/  ISETP.GE.U32.AND P1, PT, R2.reuse, 0x8, PT ;  /* 0x000000080200780c */ /* 0x040fe20003f26070 */
[----:B------:R-:W-:Y:S01]  /*0130*/  IMAD R20, R19, R2, RZ ;  /* 0x0000000213147224 */ /* 0x000fe200078e02ff */
[----:B------:R-:W-:Y:S02]  /*0140*/  LOP3.LUT R27, R2, 0x7, RZ, 0xc0, !PT ;  /* 0x00000007021b7812 */ /* 0x000fe400078ec0ff */
[----:B------:R-:W-:Y:S02]  /*0150*/  MOV R24, RZ ;  /* 0x000000ff00187202 */ /* 0x000fe40000000f00 */
[----:B------:R-:W-:Y:S02]  /*0160*/  ISETP.NE.AND P0, PT, R27, RZ, PT ;  /* 0x000000ff1b00720c */ /* 0x000fe40003f05270 */
[----:B------:R-:W-:-:S05]  /*0170*/  MOV R21, RZ ;  /* 0x000000ff00157202 */ /* 0x000fca0000000f00 */
[----:B------:R-:W-:Y:S06]  /*0180*/  @!P1 BRA `(.L_x_1) ;  /* 0x0000000000c49947 */ /* 0x000fec0003800000 */
[----:B------:R-:W0:Y:S01]  /*0190*/  LDC.64 R4, c[0x0][0x380] ;  /* 0x0000e000ff047b82 */ /* 0x000e220000000a00 */
[----:B------:R-:W-:Y:S02]  /*01a0*/  LOP3.LUT R21, R2, 0x7ffffff8, RZ, 0xc0, !PT ;  /* 0x7ffffff802157812 */ /* 0x000fe400078ec0ff */
[----:B------:R-:W-:Y:S02]  /*01b0*/  MOV R24, RZ ;  /* 0x000000ff00187202 */ /* 0x000fe40000000f00 */
[----:B------:R-:W-:Y:S02]  /*01c0*/  MOV R18, R0 ;  /* 0x0000000000127202 */ /* 0x000fe40000000f00 */
[----:B------:R-:W-:Y:S01]  /*01d0*/  IADD3 R22, PT, PT, -R21, RZ, RZ ;  /* 0x000000ff15167210 */ /* 0x000fe20007ffe1ff */
[----:B0-----:R-:W-:-:S03]  /*01e0*/  IMAD.WIDE.U32 R4, R20, 0x4, R4 ;  /* 0x0000000414047825 */ /* 0x001fc600078e0004 */
[----:B------:R-:W-:-:S04]  /*01f0*/  IADD3 R6, P1, PT, R4, 0x10, RZ ;  /* 0x0000001004067810 */ /* 0x000fc80007f3e0ff */
[----:B------:R-:W-:-:S09]  /*0200*/  IADD3.X R7, PT, PT, RZ, R5, RZ, P1, !PT ;  /* 0x00000005ff077210 */ /* 0x000fd20000ffe4ff */
.L_x_2:
[----:B------:R-:W0:Y:S01]  /*0210*/  LDC.64 R16, c[0x0][0x388] ;  /* 0x0000e200ff107b82 */ /* 0x000e220000000a00 */
[----:B------:R-:W-:Y:S02]  /*0220*/  MOV R4, R6 ;  /* 0x0000000600047202 */ /* 0x000fe40000000f00 */
[----:B------:R-:W-:-:S05]  /*0230*/  MOV R5, R7 ;  /* 0x0000000700057202 */ /* 0x000fca0000000f00 */
[----:B------:R-:W2:Y:S04]  /*0240*/  LDG.E R25, desc[UR4][R4.64+-0x10] ;  /* 0xfffff00404197981 */ /* 0x000ea8000c1e1900 */
[----:B------:R-:W3:Y:S04]  /*0250*/  LDG.E R23, desc[UR4][R4.64+-0xc] ;  /* 0xfffff40404177981 */ /* 0x000ee8000c1e1900 */
[----:B------:R-:W4:Y:S04]  /*0260*/  LDG.E R29, desc[UR4][R4.64+-0x8] ;  /* 0xfffff804041d7981 */ /* 0x000f28000c1e1900 */
[----:B------:R-:W5:Y:S01]  /*0270*/  LDG.E R28, desc[UR4][R4.64+-0x4] ;  /* 0xfffffc04041c7981 */ /* 0x000f62000c1e1900 */
[----:B0-----:R-:W-:-:S05]  /*0280*/  IMAD.WIDE R16, R18, 0x4, R16 ;  /* 0x0000000412107825 */ /* 0x001fca00078e0210 */
[----:B------:R0:W2:Y:S01]  /*0290*/  LDG.E R26, desc[UR4][R16.64] ;  /* 0x00000004101a7981 */ /* 0x0000a2000c1e1900 */
[----:B------:R-:W-:-:S04]  /*02a0*/  IMAD.WIDE R14, R3, 0x4, R16 ;  /* 0x00000004030e7825 */ /* 0x000fc800078e0210 */
[C---:B------:R-:W-:Y:S02]  /*02b0*/  IMAD.WIDE R6, R3.reuse, 0x4, R14 ;  /* 0x0000000403067825 */ /* 0x040fe400078e020e */
[----:B------:R-:W3:Y:S02]  /*02c0*/  LDG.E R14, desc[UR4][R14.64] ;  /* 0x000000040e0e7981 */ /* 0x000ee4000c1e1900 */
[C---:B------:R-:W-:Y:S02]  /*02d0*/  IMAD.WIDE R10, R3.reuse, 0x4, R6 ;  /* 0x00000004030a7825 */ /* 0x040fe400078e0206 */
[----:B------:R-:W4:Y:S02]  /*02e0*/  LDG.E R6, desc[UR4][R6.64] ;  /* 0x0000000406067981 */ /* 0x000f24000c1e1900 */
[C---:B------:R-:W-:Y:S02]  /*02f0*/  IMAD.WIDE R8, R3.reuse, 0x4, R10 ;  /* 0x0000000403087825 */ /* 0x040fe400078e020a */
[----:B------:R-:W5:Y:S02]  /*0300*/  LDG.E R10, desc[UR4][R10.64] ;  /* 0x000000040a0a7981 */ /* 0x000f64000c1e1900 */
[----:B------:R-:W-:-:S02]  /*0310*/  IMAD.WIDE R12, R3, 0x4, R8 ;  /* 0x00000004030c7825 */ /* 0x000fc400078e0208 */
[----:B------:R-:W5:Y:S04]  /*0320*/  LDG.E R7, desc[UR4][R4.64] ;  /* 0x0000000404077981 */ /* 0x000f68000c1e1900 */
[----:B------:R-:W5:Y:S01]  /*0330*/  LDG.E R8, desc[UR4][R8.64] ;  /* 0x0000000408087981 */ /* 0x000f62000c1e1900 */
[----:B0-----:R-:W-:-:S03]  /*0340*/  IMAD.WIDE R16, R3, 0x4, R12 ;  /* 0x0000000403107825 */ /* 0x001fc600078e020c */
[----:B------:R-:W5:Y:S04]  /*0350*/  LDG.E R12, desc[UR4][R12.64] ;  /* 0x000000040c0c7981 */ /* 0x000f68000c1e1900 */
[----:B------:R-:W5:Y:S04]  /*0360*/  LDG.E R15, desc[UR4][R16.64] ;  /* 0x00000004100f7981 */ /* 0x000f68000c1e1900 */
[----:B------:R-:W5:Y:S04]  /*0370*/  LDG.E R9, desc[UR4][R4.64+0x4] ;  /* 0x0000040404097981 */ /* 0x000f68000c1e1900 */
[----:B------:R-:W5:Y:S01]  /*0380*/  LDG.E R11, desc[UR4][R4.64+0xc] ;  /* 0x00000c04040b7981 */ /* 0x000f62000c1e1900 */
[----:B--2---:R-:W-:Y:S01]  /*0390*/  FFMA R26, R25, R26, R24 ;  /* 0x0000001a191a7223 */ /* 0x004fe20000000018 */
[----:B------:R-:W-:-:S02]  /*03a0*/  IMAD.WIDE R24, R3, 0x4, R16 ;  /* 0x0000000403187825 */ /* 0x000fc400078e0210 */
[----:B------:R-:W2:Y:S04]  /*03b0*/  LDG.E R16, desc[UR4][R4.64+0x8] ;  /* 0x0000080404107981 */ /* 0x000ea8000c1e1900 */
[----:B------:R-:W2:Y:S01]  /*03c0*/  LDG.E R24, desc[UR4][R24.64] ;  /* 0x0000000418187981 */ /* 0x000ea2000c1e1900 */
[----:B---3--:R-:W-:Y:S01]  /*03d0*/  FFMA R14, R23, R14, R26 ;  /* 0x0000000e170e7223 */ /* 0x008fe2000000001a */
[----:B------:R-:W-:-:S03]  /*03e0*/  IADD3 R22, PT, PT, R22, 0x8, RZ ;  /* 0x0000000816167810 */ /* 0x000fc60007ffe0ff */
[----:B----4-:R-:W-:Y:S01]  /*03f0*/  FFMA R29, R29, R6, R14 ;  /* 0x000000061d1d7223 */ /* 0x010fe2000000000e */
[----:B------:R-:W-:-:S03]  /*0400*/  ISETP.NE.AND P1, PT, R22, RZ, PT ;  /* 0x000000ff1600720c */ /* 0x000fc60003f25270 */
[----:B-----5:R-:W-:Y:S01]  /*0410*/  FFMA R10, R28, R10, R29 ;  /* 0x0000000a1c0a7223 */ /* 0x020fe2000000001d */
[----:B------:R-:W-:-:S03]  /*0420*/  IADD3 R6, P2, PT, R4, 0x20, RZ ;  /* 0x0000002004067810 */ /* 0x000fc60007f5e0ff */
[----:B------:R-:W-:Y:S01]  /*0430*/  FFMA R8, R7, R8, R10 ;  /* 0x0000000807087223 */ /* 0x000fe2000000000a */
[----:B------:R-:W-:Y:S02]  /*0440*/  IADD3.X R7, PT, PT, RZ, R5, RZ, P2, !PT ;  /* 0x00000005ff077210 */ /* 0x000fe400017fe4ff */
[----:B------:R-:W-:Y:S01]  /*0450*/  LEA R18, R3, R18, 0x3 ;  /* 0x0000001203127211 */ /* 0x000fe200078e18ff */
[----:B------:R-:W-:-:S04]  /*0460*/  FFMA R9, R9, R12, R8 ;  /* 0x0000000c09097223 */ /* 0x000fc80000000008 */
[----:B--2---:R-:W-:-:S04]  /*0470*/  FFMA R16, R16, R15, R9 ;  /* 0x0000000f10107223 */ /* 0x004fc80000000009 */
[----:B------:R-:W-:Y:S01]  /*0480*/  FFMA R24, R11, R24, R16 ;  /* 0x000000180b187223 */ /* 0x000fe20000000010 */
[----:B------:R-:W-:Y:S06]  /*0490*/  @P1 BRA `(.L_x_2) ;  /* 0xfffffffc005c1947 */ /* 0x000fec000383ffff */
.L_x_1:
[----:B------:R-:W-:Y:S05]  /*04a0*/  @!P0 BRA `(.L_x_0) ;  /* 0x0000000000fc8947 */ /* 0x000fea0003800000 */
[----:B------:R-:W-:Y:S02]  /*04b0*/  ISETP.GE.U32.AND P1, PT, R27, 0x4, PT ;  /* 0x000000041b00780c */ /* 0x000fe40003f26070 */
[----:B------:R-:W-:-:S04]  /*04c0*/  LOP3.LUT R16, R2, 0x3, RZ, 0xc0, !PT ;  /* 0x0000000302107812 */ /* 0x000fc800078ec0ff */
[----:B------:R-:W-:-:S07]  /*04d0*/  ISETP.NE.AND P0, PT, R16, RZ, PT ;  /* 0x000000ff1000720c */ /* 0x000fce0003f05270 */
[----:B------:R-:W-:Y:S06]  /*04e0*/  @!P1 BRA `(.L_x_3) ;  /* 0x00000000006c9947 */ /* 0x000fec0003800000 */
[----:B------:R-:W0:Y:S01]  /*04f0*/  LDC.64 R6, c[0x0][0x388] ;  /* 0x0000e200ff067b82 */ /* 0x000e220000000a00 */
[----:B------:R-:W1:Y:S01]  /*0500*/  LDCU.64 UR6, c[0x0][0x380] ;  /* 0x00007000ff0677ac */ /* 0x000e620008000a00 */
[----:B------:R-:W-:Y:S01]  /*0510*/  IMAD R9, R21, R3, R0 ;  /* 0x0000000315097224 */ /* 0x000fe200078e0200 */
[CC--:B------:R-:W-:Y:S02]  /*0520*/  IADD3 R5, PT, PT, R20.reuse, R21.reuse, RZ ;  /* 0x0000001514057210 */ /* 0x0c0fe40007ffe0ff */
[----:B------:R-:W-:-:S03]  /*0530*/  IADD3 R10, P1, PT, R20, R21, RZ ;  /* 0x00000015140a7210 */ /* 0x000fc60007f3e0ff */
[----:B------:R-:W2:Y:S01]  /*0540*/  LDC.64 R14, c[0x0][0x380] ;  /* 0x0000e000ff0e7b82 */ /* 0x000ea20000000a00 */
[----:B0-----:R-:W-:-:S04]  /*0550*/  IMAD.WIDE R6, R9, 0x4, R6 ;  /* 0x0000000409067825 */ /* 0x001fc800078e0206 */
[----:B------:R-:W-:Y:S02]  /*0560*/  IMAD.WIDE R8, R3, 0x4, R6 ;  /* 0x0000000403087825 */ /* 0x000fe400078e0206 */
[----:B------:R-:W3:Y:S02]  /*0570*/  LDG.E R6, desc[UR4][R6.64] ;  /* 0x0000000406067981 */ /* 0x000ee4000c1e1900 */
[----:B--2---:R-:W-:Y:S01]  /*0580*/  IMAD.WIDE.U32 R14, R5, 0x4, R14 ;  /* 0x00000004050e7825 */ /* 0x004fe200078e000e */
[----:B------:R-:W-:Y:S02]  /*0590*/  IADD3.X R5, PT, PT, RZ, RZ, RZ, P1, !PT ;  /* 0x000000ffff057210 */ /* 0x000fe40000ffe4ff */
[----:B-1----:R-:W-:-:S03]  /*05a0*/  LEA R4, P1, R10, UR6, 0x2 ;  /* 0x000000060a047c11 */ /* 0x002fc6000f8210ff */
[----:B------:R-:W3:Y:S01]  /*05b0*/  LDG.E R15, desc[UR4][R14.64] ;  /* 0x000000040e0f7981 */ /* 0x000ee2000c1e1900 */
[----:B------:R-:W-:Y:S01]  /*05c0*/  LEA.HI.X R5, R10, UR7, R5, 0x2, P1 ;  /* 0x000000070a057c11 */ /* 0x000fe200088f1405 */
[C---:B------:R-:W-:Y:S02]  /*05d0*/  IMAD.WIDE R10, R3.reuse, 0x4, R8 ;  /* 0x00000004030a7825 */ /* 0x040fe400078e0208 */
[----:B------:R-:W2:Y:S04]  /*05e0*/  LDG.E R8, desc[UR4][R8.64] ;  /* 0x0000000408087981 */ /* 0x000ea8000c1e1900 */
[----:B------:R-:W2:Y:S01]  /*05f0*/  LDG.E R17, desc[UR4][R4.64+0x4] ;  /* 0x0000040404117981 */ /* 0x000ea2000c1e1900 */
[----:B------:R-:W-:-:S03]  /*0600*/  IMAD.WIDE R12, R3, 0x4, R10 ;  /* 0x00000004030c7825 */ /* 0x000fc600078e020a */
[----:B------:R-:W4:Y:S04]  /*0610*/  LDG.E R22, desc[UR4][R10.64] ;  /* 0x000000040a167981 */ /* 0x000f28000c1e1900 */
[----:B------:R-:W4:Y:S04]  /*0620*/  LDG.E R18, desc[UR4][R4.64+0x8] ;  /* 0x0000080404127981 */ /* 0x000f28000c1e1900 */
[----:B------:R-:W5:Y:S04]  /*0630*/  LDG.E R26, desc[UR4][R4.64+0xc] ;  /* 0x00000c04041a7981 */ /* 0x000f68000c1e1900 */
[----:B------:R-:W5:Y:S01]  /*0640*/  LDG.E R12, desc[UR4][R12.64] ;  /* 0x000000040c0c7981 */ /* 0x000f62000c1e1900 */
[----:B------:R-:W-:Y:S01]  /*0650*/  IADD3 R21, PT, PT, R21, 0x4, RZ ;  /* 0x0000000415157810 */ /* 0x000fe20007ffe0ff */
[----:B---3--:R-:W-:-:S04]  /*0660*/  FFMA R24, R15, R6, R24 ;  /* 0x000000060f187223 */ /* 0x008fc80000000018 */
[----:B--2---:R-:W-:-:S04]  /*0670*/  FFMA R17, R17, R8, R24 ;  /* 0x0000000811117223 */ /* 0x004fc80000000018 */
[----:B----4-:R-:W-:-:S04]  /*0680*/  FFMA R17, R18, R22, R17 ;  /* 0x0000001612117223 */ /* 0x010fc80000000011 */
[----:B-----5:R-:W-:-:S07]  /*0690*/  FFMA R24, R26, R12, R17 ;  /* 0x0000000c1a187223 */ /* 0x020fce0000000011 */
.L_x_3:
[----:B------:R-:W-:Y:S05]  /*06a0*/  @!P0 BRA `(.L_x_0) ;  /* 0x00000000007c8947 */ /* 0x000fea0003800000 */
[----:B------:R-:W-:Y:S01]  /*06b0*/  ISETP.NE.AND P1, PT, R16, 0x1, PT ;  /* 0x000000011000780c */ /* 0x000fe20003f25270 */
[----:B------:R-:W0:Y:S01]  /*06c0*/  LDC.64 R12, c[0x0][0x380] ;  /* 0x0000e000ff0c7b82 */ /* 0x000e220000000a00 */
[----:B------:R-:W-:-:S04]  /*06d0*/  LOP3.LUT R2, R2, 0x1, RZ, 0xc0, !PT ;  /* 0x0000000102027812 */ /* 0x000fc800078ec0ff */
[----:B------:R-:W-:-:S03]  /*06e0*/  ISETP.NE.U32.AND P0, PT, R2, 0x1, PT ;  /* 0x000000010200780c */ /* 0x000fc60003f05070 */
[----:B------:R-:W1:Y:S04]  /*06f0*/  LDC.64 R10, c[0x0][0x388] ;  /* 0x0000e200ff0a7b82 */ /* 0x000e680000000a00 */
[CC--:B------:R-:W-:Y:S02]  /*0700*/  @P1 IADD3 R15, PT, PT, R20.reuse, R21.reuse, RZ ;  /* 0x00000015140f1210 */ /* 0x0c0fe40007ffe0ff */
[----:B------:R-:W-:Y:S02]  /*0710*/  @P1 IADD3 R2, P2, PT, R20, R21, RZ ;  /* 0x0000001514021210 */ /* 0x000fe40007f5e0ff */
[----:B------:R-:W2:Y:S02]  /*0720*/  @P1 LDC.64 R4, c[0x0][0x380] ;  /* 0x0000e000ff041b82 */ /* 0x000ea40000000a00 */
[----:B------:R-:W-:-:S06]  /*0730*/  @P1 IADD3.X R14, PT, PT, RZ, RZ, RZ, P2, !PT ;  /* 0x000000ffff0e1210 */ /* 0x000fcc00017fe4ff */
[----:B------:R-:W3:Y:S01]  /*0740*/  LDC.64 R6, c[0x0][0x380] ;  /* 0x0000e000ff067b82 */ /* 0x000ee20000000a00 */
[----:B0-----:R-:W-:-:S04]  /*0750*/  @P1 IMAD.WIDE.U32 R12, R15, 0x4, R12 ;  /* 0x000000040f0c1825 */ /* 0x001fc800078e000c */
[C---:B------:R-:W-:Y:S01]  /*0760*/  @P1 IMAD R15, R21.reuse, R3, R0 ;  /* 0x00000003150f1224 */ /* 0x040fe200078e0200 */
[----:B------:R-:W-:Y:S01]  /*0770*/  @P1 IADD3 R21, PT, PT, R21, 0x2, RZ ;  /* 0x0000000215151810 */ /* 0x000fe20007ffe0ff */
[----:B------:R-:W4:Y:S01]  /*0780*/  @P1 LDG.E R13, desc[UR4][R12.64] ;  /* 0x000000040c0d1981 */ /* 0x000f22000c1e1900 */
[----:B------:R-:W0:Y:S01]  /*0790*/  LDC.64 R8, c[0x0][0x388] ;  /* 0x0000e200ff087b82 */ /* 0x000e220000000a00 */
[----:B-1----:R-:W-:Y:S01]  /*07a0*/  @P1 IMAD.WIDE R10, R15, 0x4, R10 ;  /* 0x000000040f0a1825 */ /* 0x002fe200078e020a */
[----:B------:R-:W-:Y:S02]  /*07b0*/  @!P0 IADD3 R17, PT, PT, R20, R21, RZ ;  /* 0x0000001514118210 */ /* 0x000fe40007ffe0ff */
[----:B--2---:R-:W-:Y:S01]  /*07c0*/  @P1 LEA R4, P2, R2, R4, 0x2 ;  /* 0x0000000402041211 */ /* 0x004fe200078410ff */
[----:B------:R-:W-:-:S03]  /*07d0*/  @!P0 IMAD R21, R21, R3, R0 ;  /* 0x0000000315158224 */ /* 0x000fc600078e0200 */
[----:B------:R-:W-:Y:S01]  /*07e0*/  @P1 LEA.HI.X R5, R2, R5, R14, 0x2, P2 ;  /* 0x0000000502051211 */ /* 0x000fe200010f140e */
[----:B------:R-:W-:Y:S01]  /*07f0*/  @P1 IMAD.WIDE R14, R3, 0x4, R10 ;  /* 0x00000004030e1825 */ /* 0x000fe200078e020a */
[----:B------:R-:W4:Y:S03]  /*0800*/  @P1 LDG.E R2, desc[UR4][R10.64] ;  /* 0x000000040a021981 */ /* 0x000f26000c1e1900 */
[----:B---3--:R-:W-:Y:S01]  /*0810*/  @!P0 IMAD.WIDE.U32 R6, R17, 0x4, R6 ;  /* 0x0000000411068825 */ /* 0x008fe200078e0006 */
[----:B------:R-:W2:Y:S04]  /*0820*/  @P1 LDG.E R5, desc[UR4][R4.64+0x4] ;  /* 0x0000040404051981 */ /* 0x000ea8000c1e1900 */
[----:B------:R-:W2:Y:S01]  /*0830*/  @P1 LDG.E R14, desc[UR4][R14.64] ;  /* 0x000000040e0e1981 */ /* 0x000ea2000c1e1900 */
[----:B0-----:R-:W-:-:S03]  /*0840*/  @!P0 IMAD.WIDE R8, R21, 0x4, R8 ;  /* 0x0000000415088825 */ /* 0x001fc600078e0208 */
[----:B------:R-:W3:Y:S04]  /*0850*/  @!P0 LDG.E R7, desc[UR4][R6.64] ;  /* 0x0000000406078981 */ /* 0x000ee8000c1e1900 */
[----:B------:R-:W3:Y:S01]  /*0860*/  @!P0 LDG.E R8, desc[UR4][R8.64] ;  /* 0x0000000408088981 */ /* 0x000ee2000c1e1900 */
[----:B----4-:R-:W-:-:S04]  /*0870*/  @P1 FFMA R2, R13, R2, R24 ;  /* 0x000000020d021223 */ /* 0x010fc80000000018 */
[----:B--2---:R-:W-:-:S04]  /*0880*/  @P1 FFMA R24, R5, R14, R2 ;  /* 0x0000000e05181223 */ /* 0x004fc80000000002 */
[----:B---3--:R-:W-:-:S07]  /*0890*/  @!P0 FFMA R24, R7, R8, R24 ;  /* 0x0000000807188223 */ /* 0x008fce0000000018 */
.L_x_0:
[----:B------:R-:W0:Y:S01]  /*08a0*/  LDC.64 R4, c[0x0][0x390] ;  /* 0x0000e400ff047b82 */ /* 0x000e220000000a00 */
[----:B------:R-:W-:-:S04]  /*08b0*/  IMAD R3, R19, R3, R0 ;  /* 0x0000000313037224 */ /* 0x000fc800078e0200 */
[----:B0-----:R-:W-:-:S05]  /*08c0*/  IMAD.WIDE R2, R3, 0x4, R4 ;  /* 0x0000000403027825 */ /* 0x001fca00078e0204 */
[----:B------:R-:W-:Y:S01]  /*08d0*/  STG.E desc[UR4][R2.64], R24 ;  /* 0x0000001802007986 */ /* 0x000fe2000c101904 */
[----:B------:R-:W-:Y:S05]  /*08e0*/  EXIT ;  /* 0x000000000000794d */ /* 0x000fea0003800000 */
.L_x_4:
[----:B------:R-:W-:-:S00]  /*08f0*/  BRA `(.L_x_4) ;  /* 0xfffffffc00fc7947 */ /* 0x000fc0000383ffff */
[----:B------:R-:W-:-:S00]  /*0900*/  NOP ;  /* 0x0000000000007918 */ /* 0x000fc00000000000 */
[----:B------:R-:W-:-:S00]  /*0910*/  NOP ;  /* 0x0000000000007918 */ /* 0x000fc00000000000 */
[----:B------:R-:W-:-:S00]  /*0920*/  NOP ;  /* 0x0000000000007918 */ /* 0x000fc00000000000 */
[----:B------:R-:W-:-:S00]  /*0930*/  NOP ;  /* 0x0000000000007918 */ /* 0x000fc00000000000 */
[----:B------:R-:W-:-:S00]  /*0940*/  NOP ;  /* 0x0000000000007918 */ /* 0x000fc00000000000 */
[----:B------:R-:W-:-:S00]  /*0950*/  NOP ;  /* 0x0000000000007918 */ /* 0x000fc00000000000 */
[----:B------:R-:W-:-:S00]  /*0960*/  NOP ;  /* 0x0000000000007918 */ /* 0x000fc00000000000 */
[----:B------:R-:W-:-:S00]  /*0970*/  NOP ;  /* 0x0000000000007918 */ /* 0x000fc00000000000 */
.L_x_5:


//--------------------- .nv.shared.reserved.0     --------------------------
	.section	.nv.shared.reserved.0,"aw",@nobits
	.weak		__nv_reservedSMEM_offset_0_alias
	.size		__nv_reservedSMEM_offset_0_alias, 0, 64
	.other		__nv_reservedSMEM_offset_0_alias,@"STO_CUDA_RESERVED_SHARED STV_DEFAULT"
__nv_reservedSMEM_offset_0_alias:
	.zero		0
	.zero		64


//--------------------- .nv.constant0._Z15matmul_kernel_4PfS_S_iii --------------------------
	.section	.nv.constant0._Z15matmul_kernel_4PfS_S_iii,"a",@progbits
	.sectionflags	@""
	.align	4
.nv.constant0._Z15matmul_kernel_4PfS_S_iii:
	.zero		932


//--------------------- SYMBOLS --------------------------

	.type		.nv.reservedSmem.offset0,@object
	.size		.nv.reservedSmem.offset0,0x4
